//
// Generated by NVIDIA NVVM Compiler
//
// Compiler Build ID: CL-36424714
// Cuda compilation tools, release 13.0, V13.0.88
// Based on NVVM 20.0.0
//

.version 9.0
.target sm_100
.address_size 64

	// .globl	_Z12CudaAdditionPiS_S_i

.visible .entry _Z12CudaAdditionPiS_S_i(
	.param .u64 .ptr .align 1 _Z12CudaAdditionPiS_S_i_param_0,
	.param .u64 .ptr .align 1 _Z12CudaAdditionPiS_S_i_param_1,
	.param .u64 .ptr .align 1 _Z12CudaAdditionPiS_S_i_param_2,
	.param .u32 _Z12CudaAdditionPiS_S_i_param_3
)
{
	.reg .pred 	%p<2>;
	.reg .b32 	%r<9>;
	.reg .b64 	%rd<11>;

	ld.param.u64 	%rd1, [_Z12CudaAdditionPiS_S_i_param_0];
	ld.param.u64 	%rd2, [_Z12CudaAdditionPiS_S_i_param_1];
	ld.param.u64 	%rd3, [_Z12CudaAdditionPiS_S_i_param_2];
	ld.param.u32 	%r2, [_Z12CudaAdditionPiS_S_i_param_3];
	mov.u32 	%r3, %ctaid.x;
	mov.u32 	%r4, %ntid.x;
	mov.u32 	%r5, %tid.x;
	mad.lo.s32 	%r1, %r3, %r4, %r5;
	setp.ge.s32 	%p1, %r1, %r2;
	@%p1 bra 	$L__BB0_2;
	cvta.to.global.u64 	%rd4, %rd1;
	cvta.to.global.u64 	%rd5, %rd2;
	cvta.to.global.u64 	%rd6, %rd3;
	mul.wide.s32 	%rd7, %r1, 4;
	add.s64 	%rd8, %rd4, %rd7;
	ld.global.u32 	%r6, [%rd8];
	add.s64 	%rd9, %rd5, %rd7;
	ld.global.u32 	%r7, [%rd9];
	add.s32 	%r8, %r7, %r6;
	add.s64 	%rd10, %rd6, %rd7;
	st.global.u32 	[%rd10], %r8;
$L__BB0_2:
	ret;

}


// ===== COMPILED SASS (sm_100) =====

	.target	sm_100

	.elftype	@"ET_EXEC"


//--------------------- .note.nv.tkinfo           --------------------------
	.section	.note.nv.tkinfo,"",@"SHT_NOTE"
	.sectionflags	@"SHF_NOTE_NV_TKINFO"
	.tkinfo
        /*0018*/ 	.word	0x00000002
        /*0030*/ 	.string	""
        /*0030*/ 	.string	"ptxas"
        /*0030*/ 	.string	"Cuda compilation tools, release 13.0, V13.0.88"
        /*0030*/ 	.string	"Build cuda_13.0.r13.0/compiler.36424714_0"
        /*0030*/ 	.string	"-arch sm_100 -m 64 "



//--------------------- .note.nv.cuinfo           --------------------------
	.section	.note.nv.cuinfo,"",@"SHT_NOTE"
	.sectionflags	@"SHF_NOTE_NV_CUINFO"
        /*0018*/ 	.short	0x0002
        /*001a*/ 	.short	0x0064
        /*001c*/ 	.short	0x0082
	.zero		2


//--------------------- .nv.info                  --------------------------
	.section	.nv.info,"",@"SHT_CUDA_INFO"
	.align	4


	//----- nvinfo : EIATTR_REGCOUNT
	.align		4
        /*0000*/ 	.byte	0x04, 0x2f
        /*0002*/ 	.short	(.L_1 - .L_0)
	.align		4
.L_0:
        /*0004*/ 	.word	index@(_Z12CudaAdditionPiS_S_i)
        /*0008*/ 	.word	0x0000000c


	//----- nvinfo : EIATTR_FRAME_SIZE
	.align		4
.L_1:
        /*000c*/ 	.byte	0x04, 0x11
        /*000e*/ 	.short	(.L_3 - .L_2)
	.align		4
.L_2:
        /*0010*/ 	.word	index@(_Z12CudaAdditionPiS_S_i)
        /*0014*/ 	.word	0x00000000


	//----- nvinfo : EIATTR_MIN_STACK_SIZE
	.align		4
.L_3:
        /*0018*/ 	.byte	0x04, 0x12
        /*001a*/ 	.short	(.L_5 - .L_4)
	.align		4
.L_4:
        /*001c*/ 	.word	index@(_Z12CudaAdditionPiS_S_i)
        /*0020*/ 	.word	0x00000000
.L_5:


//--------------------- .nv.compat                --------------------------
	.section	.nv.compat,"",@"SHT_CUDA_COMPAT_INFO"
	.align	4
        /*0000*/ 	.byte	0x02, 0x09, 0x00, 0x00, 0x02, 0x02, 0x01, 0x00, 0x02, 0x05, 0x05, 0x00, 0x03, 0x07, 0x01, 0x01
        /*0010*/ 	.byte	0x02, 0x03, 0x00, 0x00, 0x02, 0x06, 0x01, 0x00, 0x04, 0x0b, 0x08, 0x00, 0x09, 0x00, 0x00, 0x00
        /*0020*/ 	.byte	0x00, 0x00, 0x00, 0x00


//--------------------- .nv.info._Z12CudaAdditionPiS_S_i --------------------------
	.section	.nv.info._Z12CudaAdditionPiS_S_i,"",@"SHT_CUDA_INFO"
	.sectionflags	@""
	.align	4


	//----- nvinfo : EIATTR_CUDA_API_VERSION
	.align		4
        /*0000*/ 	.byte	0x04, 0x37
        /*0002*/ 	.short	(.L_7 - .L_6)
.L_6:
        /*0004*/ 	.word	0x00000082


	//----- nvinfo : EIATTR_KPARAM_INFO
	.align		4
.L_7:
        /*0008*/ 	.byte	0x04, 0x17
        /*000a*/ 	.short	(.L_9 - .L_8)
.L_8:
        /*000c*/ 	.word	0x00000000
        /*0010*/ 	.short	0x0003
        /*0012*/ 	.short	0x0018
        /*0014*/ 	.byte	0x00, 0xf0, 0x11, 0x00


	//----- nvinfo : EIATTR_KPARAM_INFO
	.align		4
.L_9:
        /*0018*/ 	.byte	0x04, 0x17
        /*001a*/ 	.short	(.L_11 - .L_10)
.L_10:
        /*001c*/ 	.word	0x00000000
        /*0020*/ 	.short	0x0002
        /*0022*/ 	.short	0x0010
        /*0024*/ 	.byte	0x00, 0xf5, 0x21, 0x00


	//----- nvinfo : EIATTR_KPARAM_INFO
	.align		4
.L_11:
        /*0028*/ 	.byte	0x04, 0x17
        /*002a*/ 	.short	(.L_13 - .L_12)
.L_12:
        /*002c*/ 	.word	0x00000000
        /*0030*/ 	.short	0x0001
        /*0032*/ 	.short	0x0008
        /*0034*/ 	.byte	0x00, 0xf5, 0x21, 0x00


	//----- nvinfo : EIATTR_KPARAM_INFO
	.align		4
.L_13:
        /*0038*/ 	.byte	0x04, 0x17
        /*003a*/ 	.short	(.L_15 - .L_14)
.L_14:
        /*003c*/ 	.word	0x00000000
        /*0040*/ 	.short	0x0000
        /*0042*/ 	.short	0x0000
        /*0044*/ 	.byte	0x00, 0xf5, 0x21, 0x00


	//----- nvinfo : EIATTR_SPARSE_MMA_MASK
	.align		4
.L_15:
        /*0048*/ 	.byte	0x03, 0x50
        /*004a*/ 	.short	0x0000


	//----- nvinfo : EIATTR_MAXREG_COUNT
	.align		4
        /*004c*/ 	.byte	0x03, 0x1b
        /*004e*/ 	.short	0x00ff


	//----- nvinfo : EIATTR_MERCURY_ISA_VERSION
	.align		4
        /*0050*/ 	.byte	0x03, 0x5f
        /*0052*/ 	.short	0x0101


	//----- nvinfo : EIATTR_VRC_CTA_INIT_COUNT
	.align		4
        /*0054*/ 	.byte	0x02, 0x4a
	.zero		1
	.zero		1


	//----- nvinfo : EIATTR_EXIT_INSTR_OFFSETS
	.align		4
        /*0058*/ 	.byte	0x04, 0x1c
        /*005a*/ 	.short	(.L_17 - .L_16)


	//   ....[0]....
.L_16:
        /*005c*/ 	.word	0x00000070


	//   ....[1]....
        /*0060*/ 	.word	0x00000130


	//----- nvinfo : EIATTR_CBANK_PARAM_SIZE
	.align		4
.L_17:
        /*0064*/ 	.byte	0x03, 0x19
        /*0066*/ 	.short	0x001c


	//----- nvinfo : EIATTR_PARAM_CBANK
	.align		4
        /*0068*/ 	.byte	0x04, 0x0a
        /*006a*/ 	.short	(.L_19 - .L_18)
	.align		4
.L_18:
        /*006c*/ 	.word	index@(.nv.constant0._Z12CudaAdditionPiS_S_i)
        /*0070*/ 	.short	0x0380
        /*0072*/ 	.short	0x001c


	//----- nvinfo : EIATTR_SW_WAR
	.align		4
.L_19:
        /*0074*/ 	.byte	0x04, 0x36
        /*0076*/ 	.short	(.L_21 - .L_20)
.L_20:
        /*0078*/ 	.word	0x00000008
.L_21:


//--------------------- .nv.callgraph             --------------------------
	.section	.nv.callgraph,"",@"SHT_CUDA_CALLGRAPH"
	.align	4
	.sectionentsize	8
	.align		4
        /*0000*/ 	.word	0x00000000
	.align		4
        /*0004*/ 	.word	0xffffffff
	.align		4
        /*0008*/ 	.word	0x00000000
	.align		4
        /*000c*/ 	.word	0xfffffffe
	.align		4
        /*0010*/ 	.word	0x00000000
	.align		4
        /*0014*/ 	.word	0xfffffffd
	.align		4
        /*0018*/ 	.word	0x00000000
	.align		4
        /*001c*/ 	.word	0xfffffffc


//--------------------- .text._Z12CudaAdditionPiS_S_i --------------------------
	.section	.text._Z12CudaAdditionPiS_S_i,"ax",@progbits
	.align	128
        .global         _Z12CudaAdditionPiS_S_i
        .type           _Z12CudaAdditionPiS_S_i,@function
        .size           _Z12CudaAdditionPiS_S_i,(.L_x_1 - _Z12CudaAdditionPiS_S_i)
        .other          _Z12CudaAdditionPiS_S_i,@"STO_CUDA_ENTRY STV_DEFAULT"
_Z12CudaAdditionPiS_S_i:
.text._Z12CudaAdditionPiS_S_i:
[----:B------:R-:W-:Y:S01]  /*0000*/  LDC R1, c[0x0][0x37c] ;  /* 0x0000df00ff017b82 */ /* 0x000fe20000000800 */
[----:B------:R-:W0:Y:S07]  /*0010*/  S2R R0, SR_TID.X ;  /* 0x0000000000007919 */ /* 0x000e2e0000002100 */
[----:B------:R-:W0:Y:S01]  /*0020*/  S2UR UR4, SR_CTAID.X ;  /* 0x00000000000479c3 */ /* 0x000e220000002500 */
[----:B------:R-:W1:Y:S07]  /*0030*/  LDCU UR5, c[0x0][0x398] ;  /* 0x00007300ff0577ac */ /* 0x000e6e0008000800 */
[----:B------:R-:W0:Y:S02]  /*0040*/  LDC R9, c[0x0][0x360] ;  /* 0x0000d800ff097b82 */ /* 0x000e240000000800 */
[----:B0-----:R-:W-:-:S05]  /*0050*/  IMAD R9, R9, UR4, R0 ;  /* 0x0000000409097c24 */ /* 0x001fca000f8e0200 */
[----:B-1----:R-:W-:-:S13]  /*0060*/  ISETP.GE.AND P0, PT, R9, UR5, PT ;  /* 0x0000000509007c0c */ /* 0x002fda000bf06270 */
[----:B------:R-:W-:Y:S05]  /*0070*/  @P0 EXIT ;  /* 0x000000000000094d */ /* 0x000fea0003800000 */
[----:B------:R-:W0:Y:S01]  /*0080*/  LDC.64 R2, c[0x0][0x380] ;  /* 0x0000e000ff027b82 */ /* 0x000e220000000a00 */
[----:B------:R-:W1:Y:S07]  /*0090*/  LDCU.64 UR4, c[0x0][0x358] ;  /* 0x00006b00ff0477ac */ /* 0x000e6e0008000a00 */
[----:B------:R-:W2:Y:S08]  /*00a0*/  LDC.64 R4, c[0x0][0x388] ;  /* 0x0000e200ff047b82 */ /* 0x000eb00000000a00 */
[----:B------:R-:W3:Y:S01]  /*00b0*/  LDC.64 R6, c[0x0][0x390] ;  /* 0x0000e400ff067b82 */ /* 0x000ee20000000a00 */
[----:B0-----:R-:W-:-:S06]  /*00c0*/  IMAD.WIDE R2, R9, 0x4, R2 ;  /* 0x0000000409027825 */ /* 0x001fcc00078e0202 */
[----:B-1----:R-:W4:Y:S01]  /*00d0*/  LDG.E R2, desc[UR4][R2.64] ;  /* 0x0000000402027981 */ /* 0x002f22000c1e1900 */
[----:B--2---:R-:W-:-:S06]  /*00e0*/  IMAD.WIDE R4, R9, 0x4, R4 ;  /* 0x0000000409047825 */ /* 0x004fcc00078e0204 */
[----:B------:R-:W4:Y:S01]  /*00f0*/  LDG.E R5, desc[UR4][R4.64] ;  /* 0x0000000404057981 */ /* 0x000f22000c1e1900 */
[----:B---3--:R-:W-:Y:S01]  /*0100*/  IMAD.WIDE R6, R9, 0x4, R6 ;  /* 0x0000000409067825 */ /* 0x008fe200078e0206 */
[----:B----4-:R-:W-:-:S05]  /*0110*/  IADD3 R9, PT, PT, R2, R5, RZ ;  /* 0x0000000502097210 */ /* 0x010fca0007ffe0ff */
[----:B------:R-:W-:Y:S01]  /*0120*/  STG.E desc[UR4][R6.64], R9 ;  /* 0x0000000906007986 */ /* 0x000fe2000c101904 */
[----:B------:R-:W-:Y:S05]  /*0130*/  EXIT ;  /* 0x000000000000794d */ /* 0x000fea0003800000 */
.L_x_0:
[----:B------:R-:W-:-:S00]  /*0140*/  BRA `(.L_x_0) ;  /* 0xfffffffc00fc7947 */ /* 0x000fc0000383ffff */
[----:B------:R-:W-:-:S00]  /*0150*/  NOP ;  /* 0x0000000000007918 */ /* 0x000fc00000000000 */
        /* <DEDUP_REMOVED lines=10> */
.L_x_1:


//--------------------- .nv.shared.reserved.0     --------------------------
	.section	.nv.shared.reserved.0,"aw",@nobits
	.weak		__nv_reservedSMEM_offset_0_alias
	.size		__nv_reservedSMEM_offset_0_alias, 0, 64
	.other		__nv_reservedSMEM_offset_0_alias,@"STO_CUDA_RESERVED_SHARED STV_DEFAULT"
__nv_reservedSMEM_offset_0_alias:
	.zero		0
	.zero		64


//--------------------- .nv.constant0._Z12CudaAdditionPiS_S_i --------------------------
	.section	.nv.constant0._Z12CudaAdditionPiS_S_i,"a",@progbits
	.sectionflags	@""
	.align	4
.nv.constant0._Z12CudaAdditionPiS_S_i:
	.zero		924


//--------------------- SYMBOLS --------------------------

	.type		.nv.reservedSmem.offset0,@object
	.size		.nv.reservedSmem.offset0,0x4
